	.headerflags	@"EF_CUDA_TEXMODE_UNIFIED EF_CUDA_64BIT_ADDRESS EF_CUDA_ACCELERATORS EF_CUDA_SM90 EF_CUDA_VIRTUAL_SM(EF_CUDA_SM90)"
	.elftype	@"ET_EXEC"


//--------------------- .nv.info                  --------------------------
	.section	.nv.info,"",@"SHT_CUDA_INFO"
	.align	4


	//----- nvinfo : EIATTR_REGCOUNT
	.align		4
        /*0000*/ 	.byte	0x04, 0x2f
        /*0002*/ 	.short	(.L_3 - .L_2)
	.align		4
.L_2:
        /*0004*/ 	.word	index@(triton_poi_fused__native_batch_norm_legit_no_training_relu_2)
        /*0008*/ 	.word	0x00000010


	//----- nvinfo : EIATTR_MIN_STACK_SIZE
	.align		4
.L_3:
        /*000c*/ 	.byte	0x04, 0x12
        /*000e*/ 	.short	(.L_5 - .L_4)
	.align		4
.L_4:
        /*0010*/ 	.word	index@(triton_poi_fused__native_batch_norm_legit_no_training_relu_2)
        /*0014*/ 	.word	0x00000000


	//----- nvinfo : EIATTR_FRAME_SIZE
	.align		4
.L_5:
        /*0018*/ 	.byte	0x04, 0x11
        /*001a*/ 	.short	(.L_7 - .L_6)
	.align		4
.L_6:
        /*001c*/ 	.word	index@(triton_poi_fused__native_batch_norm_legit_no_training_relu_2)
        /*0020*/ 	.word	0x00000000


	//----- nvinfo : EIATTR_MIN_STACK_SIZE
	.align		4
.L_7:
        /*0024*/ 	.byte	0x04, 0x12
        /*0026*/ 	.short	(.L_9 - .L_8)
	.align		4
.L_8:
        /*0028*/ 	.word	index@(triton_poi_fused__native_batch_norm_legit_no_training_relu_2)
        /*002c*/ 	.word	0x00000000
.L_9:


//--------------------- .nv.info.triton_poi_fused__native_batch_norm_legit_no_training_relu_2 --------------------------
	.section	.nv.info.triton_poi_fused__native_batch_norm_legit_no_training_relu_2,"",@"SHT_CUDA_INFO"
	.sectionflags	@""
	.align	4


	//----- nvinfo : EIATTR_CUDA_API_VERSION
	.align		4
        /*0000*/ 	.byte	0x04, 0x37
        /*0002*/ 	.short	(.L_11 - .L_10)
.L_10:
        /*0004*/ 	.word	0x0000007c


	//----- nvinfo : EIATTR_KPARAM_INFO
	.align		4
.L_11:
        /*0008*/ 	.byte	0x04, 0x17
        /*000a*/ 	.short	(.L_13 - .L_12)
.L_12:
        /*000c*/ 	.word	0x00000000
        /*0010*/ 	.short	0x0006
        /*0012*/ 	.short	0x0030
        /*0014*/ 	.byte	0x00, 0xf0, 0x11, 0x00


	//----- nvinfo : EIATTR_KPARAM_INFO
	.align		4
.L_13:
        /*0018*/ 	.byte	0x04, 0x17
        /*001a*/ 	.short	(.L_15 - .L_14)
.L_14:
        /*001c*/ 	.word	0x00000000
        /*0020*/ 	.short	0x0005
        /*0022*/ 	.short	0x0028
        /*0024*/ 	.byte	0x00, 0xf4, 0x21, 0x00


	//----- nvinfo : EIATTR_KPARAM_INFO
	.align		4
.L_15:
        /*0028*/ 	.byte	0x04, 0x17
        /*002a*/ 	.short	(.L_17 - .L_16)
.L_16:
        /*002c*/ 	.word	0x00000000
        /*0030*/ 	.short	0x0004
        /*0032*/ 	.short	0x0020
        /*0034*/ 	.byte	0x00, 0xf4, 0x21, 0x00


	//----- nvinfo : EIATTR_KPARAM_INFO
	.align		4
.L_17:
        /*0038*/ 	.byte	0x04, 0x17
        /*003a*/ 	.short	(.L_19 - .L_18)
.L_18:
        /*003c*/ 	.word	0x00000000
        /*0040*/ 	.short	0x0003
        /*0042*/ 	.short	0x0018
        /*0044*/ 	.byte	0x00, 0xf4, 0x21, 0x00


	//----- nvinfo : EIATTR_KPARAM_INFO
	.align		4
.L_19:
        /*0048*/ 	.byte	0x04, 0x17
        /*004a*/ 	.short	(.L_21 - .L_20)
.L_20:
        /*004c*/ 	.word	0x00000000
        /*0050*/ 	.short	0x0002
        /*0052*/ 	.short	0x0010
        /*0054*/ 	.byte	0x00, 0xf4, 0x21, 0x00


	//----- nvinfo : EIATTR_KPARAM_INFO
	.align		4
.L_21:
        /*0058*/ 	.byte	0x04, 0x17
        /*005a*/ 	.short	(.L_23 - .L_22)
.L_22:
        /*005c*/ 	.word	0x00000000
        /*0060*/ 	.short	0x0001
        /*0062*/ 	.short	0x0008
        /*0064*/ 	.byte	0x00, 0xf4, 0x21, 0x00


	//----- nvinfo : EIATTR_KPARAM_INFO
	.align		4
.L_23:
        /*0068*/ 	.byte	0x04, 0x17
        /*006a*/ 	.short	(.L_25 - .L_24)
.L_24:
        /*006c*/ 	.word	0x00000000
        /*0070*/ 	.short	0x0000
        /*0072*/ 	.short	0x0000
        /*0074*/ 	.byte	0x00, 0xf4, 0x21, 0x00


	//----- nvinfo : EIATTR_SPARSE_MMA_MASK
	.align		4
.L_25:
        /*0078*/ 	.byte	0x03, 0x50
        /*007a*/ 	.short	0x0000


	//----- nvinfo : EIATTR_MAXREG_COUNT
	.align		4
        /*007c*/ 	.byte	0x03, 0x1b
        /*007e*/ 	.short	0x00ff


	//----- nvinfo : EIATTR_EXIT_INSTR_OFFSETS
	.align		4
        /*0080*/ 	.byte	0x04, 0x1c
        /*0082*/ 	.short	(.L_27 - .L_26)


	//   ....[0]....
.L_26:
        /*0084*/ 	.word	0x000002f0


	//----- nvinfo : EIATTR_REQNTID
	.align		4
.L_27:
        /*0088*/ 	.byte	0x04, 0x10
        /*008a*/ 	.short	(.L_29 - .L_28)
.L_28:
        /*008c*/ 	.word	0x00000080
        /*0090*/ 	.word	0x00000001
        /*0094*/ 	.word	0x00000001


	//----- nvinfo : EIATTR_CBANK_PARAM_SIZE
	.align		4
.L_29:
        /*0098*/ 	.byte	0x03, 0x19
        /*009a*/ 	.short	0x0034


	//----- nvinfo : EIATTR_PARAM_CBANK
	.align		4
        /*009c*/ 	.byte	0x04, 0x0a
        /*009e*/ 	.short	(.L_31 - .L_30)
	.align		4
.L_30:
        /*00a0*/ 	.word	index@(.nv.constant0.triton_poi_fused__native_batch_norm_legit_no_training_relu_2)
        /*00a4*/ 	.short	0x0210
        /*00a6*/ 	.short	0x0034


	//----- nvinfo : EIATTR_SW_WAR
	.align		4
.L_31:
        /*00a8*/ 	.byte	0x04, 0x36
        /*00aa*/ 	.short	(.L_33 - .L_32)
.L_32:
        /*00ac*/ 	.word	0x00000008
.L_33:


//--------------------- .nv.callgraph             --------------------------
	.section	.nv.callgraph,"",@"SHT_CUDA_CALLGRAPH"
	.align	4
	.sectionentsize	8
	.align		4
        /*0000*/ 	.word	0x00000000
	.align		4
        /*0004*/ 	.word	0xffffffff
	.align		4
        /*0008*/ 	.word	0x00000000
	.align		4
        /*000c*/ 	.word	0xfffffffe
	.align		4
        /*0010*/ 	.word	0x00000000
	.align		4
        /*0014*/ 	.word	0xfffffffd
	.align		4
        /*0018*/ 	.word	0x00000000
	.align		4
        /*001c*/ 	.word	0xfffffffc


//--------------------- .nv.constant4             --------------------------
	.section	.nv.constant4,"a",@progbits
	.align	8
	.align		8
.nv.constant4:
        /*0000*/ 	.dword	_$_str
	.align		8
        /*0008*/ 	.dword	_$_str_$_2


//--------------------- .text.triton_poi_fused__native_batch_norm_legit_no_training_relu_2 --------------------------
	.section	.text.triton_poi_fused__native_batch_norm_legit_no_training_relu_2,"ax",@progbits
	.align	128
        .global         triton_poi_fused__native_batch_norm_legit_no_training_relu_2
        .type           triton_poi_fused__native_batch_norm_legit_no_training_relu_2,@function
        .size           triton_poi_fused__native_batch_norm_legit_no_training_relu_2,(.L_x_1 - triton_poi_fused__native_batch_norm_legit_no_training_relu_2)
        .other          triton_poi_fused__native_batch_norm_legit_no_training_relu_2,@"STO_CUDA_ENTRY STV_DEFAULT"
triton_poi_fused__native_batch_norm_legit_no_training_relu_2:
.text.triton_poi_fused__native_batch_norm_legit_no_training_relu_2:
[----:B------:R-:W-:Y:S01]  /*0000*/  LDC R1, c[0x0][0x28] ;  /* 0x00000a00ff017b82 */ /* 0x000fe20000000800 */
[----:B------:R-:W1:Y:S07]  /*0010*/  S2R R0, SR_TID.X ;  /* 0x0000000000007919 */ /* 0x000e6e0000002100 */
[----:B------:R-:W2:Y:S01]  /*0020*/  LDC.64 R6, c[0x0][0x220] ;  /* 0x00008800ff067b82 */ /* 0x000ea20000000a00 */
[----:B------:R-:W-:Y:S01]  /*0030*/  ULDC.64 UR4, c[0x0][0x208] ;  /* 0x0000820000047ab9 */ /* 0x000fe20000000a00 */
[----:B------:R-:W3:Y:S06]  /*0040*/  S2R R3, SR_CTAID.X ;  /* 0x0000000000037919 */ /* 0x000eec0000002500 */
[----:B------:R-:W4:Y:S08]  /*0050*/  LDC.64 R4, c[0x0][0x218] ;  /* 0x00008600ff047b82 */ /* 0x000f300000000a00 */
[----:B------:R-:W5:Y:S08]  /*0060*/  LDC.64 R8, c[0x0][0x228] ;  /* 0x00008a00ff087b82 */ /* 0x000f700000000a00 */
[----:B------:R-:W5:Y:S01]  /*0070*/  LDC.64 R10, c[0x0][0x230] ;  /* 0x00008c00ff0a7b82 */ /* 0x000f620000000a00 */
[----:B-1----:R-:W-:-:S02]  /*0080*/  LOP3.LUT R0, R0, 0x7f, RZ, 0xc0, !PT ;  /* 0x0000007f00007812 */ /* 0x002fc400078ec0ff */
[----:B---3--:R-:W-:Y:S02]  /*0090*/  SHF.R.S32.HI R2, RZ, 0x18, R3 ;  /* 0x00000018ff027819 */ /* 0x008fe40000011403 */
[----:B------:R-:W-:Y:S02]  /*00a0*/  LEA R0, R3, R0, 0x7 ;  /* 0x0000000003007211 */ /* 0x000fe400078e38ff */
[----:B------:R-:W-:-:S04]  /*00b0*/  SGXT R3, R2, 0x1 ;  /* 0x000000010203781a */ /* 0x000fc80000000200 */
[----:B------:R-:W-:-:S04]  /*00c0*/  LEA.HI R3, R3, R0, RZ, 0xa ;  /* 0x0000000003037211 */ /* 0x000fc800078f50ff */
[----:B------:R-:W-:-:S04]  /*00d0*/  SHF.R.S32.HI R3, RZ, 0xa, R3 ;  /* 0x0000000aff037819 */ /* 0x000fc80000011403 */
[----:B------:R-:W-:-:S04]  /*00e0*/  LEA.HI R2, R3, R3, RZ, 0x2 ;  /* 0x0000000303027211 */ /* 0x000fc800078f10ff */
[----:B------:R-:W-:-:S04]  /*00f0*/  LOP3.LUT R2, R2, 0xfffffffc, RZ, 0xc0, !PT ;  /* 0xfffffffc02027812 */ /* 0x000fc800078ec0ff */
[----:B------:R-:W-:Y:S02]  /*0100*/  IADD3 R13, R3, -R2, RZ ;  /* 0x80000002030d7210 */ /* 0x000fe40007ffe0ff */
[----:B------:R-:W1:Y:S03]  /*0110*/  LDC.64 R2, c[0x0][0x210] ;  /* 0x00008400ff027b82 */ /* 0x000e660000000a00 */
[----:B--2---:R-:W-:-:S06]  /*0120*/  IMAD.WIDE R6, R13, 0x4, R6 ;  /* 0x000000040d067825 */ /* 0x004fcc00078e0206 */
[----:B------:R-:W2:Y:S01]  /*0130*/  LDG.E.EL R6, desc[UR4][R6.64] ;  /* 0x0000000406067981 */ /* 0x000ea2000c2e1900 */
[----:B----4-:R-:W-:-:S04]  /*0140*/  IMAD.WIDE R4, R13, 0x4, R4 ;  /* 0x000000040d047825 */ /* 0x010fc800078e0204 */
[C---:B-----5:R-:W-:Y:S02]  /*0150*/  IMAD.WIDE R8, R13.reuse, 0x4, R8 ;  /* 0x000000040d087825 */ /* 0x060fe400078e0208 */
[----:B------:R3:W4:Y:S02]  /*0160*/  LDG.E.EL R5, desc[UR4][R4.64] ;  /* 0x0000000404057981 */ /* 0x000724000c2e1900 */
[----:B0-----:R-:W-:Y:S02]  /*0170*/  IMAD.WIDE R10, R13, 0x4, R10 ;  /* 0x000000040d0a7825 */ /* 0x001fe400078e020a */
[----:B------:R-:W5:Y:S02]  /*0180*/  LDG.E.EL R8, desc[UR4][R8.64] ;  /* 0x0000000408087981 */ /* 0x000f64000c2e1900 */
[C---:B-1----:R-:W-:Y:S02]  /*0190*/  IMAD.WIDE R2, R0.reuse, 0x4, R2 ;  /* 0x0000000400027825 */ /* 0x042fe400078e0202 */
[----:B------:R-:W5:Y:S04]  /*01a0*/  LDG.E.EL R11, desc[UR4][R10.64] ;  /* 0x000000040a0b7981 */ /* 0x000f68000c2e1900 */
[----:B------:R0:W4:Y:S01]  /*01b0*/  LDG.E R12, desc[UR4][R2.64] ;  /* 0x00000004020c7981 */ /* 0x000122000c1e1900 */
[----:B---3--:R-:W-:Y:S01]  /*01c0*/  HFMA2.MMA R4, -RZ, RZ, 1.625, 0 ;  /* 0x3e800000ff047435 */ /* 0x008fe200000001ff */
[----:B0-----:R-:W0:Y:S02]  /*01d0*/  LDC.64 R2, c[0x0][0x238] ;  /* 0x00008e00ff027b82 */ /* 0x001e240000000a00 */
[----:B0-----:R-:W-:-:S04]  /*01e0*/  IMAD.WIDE R2, R0, 0x4, R2 ;  /* 0x0000000400027825 */ /* 0x001fc800078e0202 */
[----:B--2---:R-:W-:-:S04]  /*01f0*/  FADD R6, R6, 9.9999997473787516356e-06 ;  /* 0x3727c5ac06067421 */ /* 0x004fc80000000000 */
[----:B------:R-:W0:Y:S02]  /*0200*/  MUFU.SQRT R7, R6 ;  /* 0x0000000600077308 */ /* 0x000e240000002000 */
[C---:B0-----:R-:W-:Y:S02]  /*0210*/  FSETP.GT.AND P0, PT, R7.reuse, 8.50705917302346158658e+37, PT ;  /* 0x7e8000000700780b */ /* 0x041fe40003f04000 */
[----:B------:R-:W-:-:S11]  /*0220*/  FSETP.GEU.AND P1, PT, R7, 1.175494350822287508e-38, PT ;  /* 0x008000000700780b */ /* 0x000fd60003f2e000 */
[----:B------:R-:W-:-:S04]  /*0230*/  @P0 FMUL R7, R7, 0.25 ;  /* 0x3e80000007070820 */ /* 0x000fc80000400000 */
[----:B------:R-:W-:-:S06]  /*0240*/  @!P1 FMUL R7, R7, 16777216 ;  /* 0x4b80000007079820 */ /* 0x000fcc0000400000 */
[----:B------:R-:W0:Y:S01]  /*0250*/  MUFU.RCP R7, R7 ;  /* 0x0000000700077308 */ /* 0x000e220000001000 */
[----:B------:R-:W-:Y:S01]  /*0260*/  FSEL R4, R4, 1, P0 ;  /* 0x3f80000004047808 */ /* 0x000fe20000000000 */
[----:B----4-:R-:W-:-:S04]  /*0270*/  FADD R5, R12, -R5 ;  /* 0x800000050c057221 */ /* 0x010fc80000000000 */
[----:B------:R-:W-:-:S04]  /*0280*/  @!P1 FMUL R4, R4, 16777216 ;  /* 0x4b80000004049820 */ /* 0x000fc80000400000 */
[----:B0-----:R-:W-:-:S04]  /*0290*/  FMUL R4, R7, R4 ;  /* 0x0000000407047220 */ /* 0x001fc80000400000 */
[----:B------:R-:W-:-:S04]  /*02a0*/  FMUL R4, R5, R4 ;  /* 0x0000000405047220 */ /* 0x000fc80000400000 */
[----:B-----5:R-:W-:-:S05]  /*02b0*/  FFMA R4, R8, R4, R11 ;  /* 0x0000000408047223 */ /* 0x020fca000000000b */
[----:B------:R-:W-:-:S04]  /*02c0*/  FSETP.GEU.AND P0, PT, R4, RZ, PT ;  /* 0x000000ff0400720b */ /* 0x000fc80003f0e000 */
[----:B------:R-:W-:-:S05]  /*02d0*/  FSEL R5, R4, RZ, P0 ;  /* 0x000000ff04057208 */ /* 0x000fca0000000000 */
[----:B------:R-:W-:Y:S01]  /*02e0*/  STG.E desc[UR4][R2.64], R5 ;  /* 0x0000000502007986 */ /* 0x000fe2000c101904 */
[----:B------:R-:W-:Y:S05]  /*02f0*/  EXIT ;  /* 0x000000000000794d */ /* 0x000fea0003800000 */
.L_x_0:
[----:B------:R-:W-:-:S00]  /*0300*/  BRA `(.L_x_0) ;  /* 0xfffffffc00fc7947 */ /* 0x000fc0000383ffff */
[----:B------:R-:W-:-:S00]  /*0310*/  NOP ;  /* 0x0000000000007918 */ /* 0x000fc00000000000 */
        /* <DEDUP_REMOVED lines=14> */
.L_x_1:


//--------------------- .nv.global.init           --------------------------
	.section	.nv.global.init,"aw",@progbits
.nv.global.init:
	.type		_$_str,@object
	.size		_$_str,(_$_str_$_2 - _$_str)
_$_str:
        /*0000*/ 	.byte	0x5f, 0x5f, 0x43, 0x55, 0x44, 0x41, 0x5f, 0x46, 0x54, 0x5a, 0x00
	.type		_$_str_$_2,@object
	.size		_$_str_$_2,(.L_1 - _$_str_$_2)
_$_str_$_2:
        /*000b*/ 	.byte	0x5f, 0x5f, 0x43, 0x55, 0x44, 0x41, 0x5f, 0x50, 0x52, 0x45, 0x43, 0x5f, 0x53, 0x51, 0x52, 0x54
        /*001b*/ 	.byte	0x00
.L_1:


//--------------------- .nv.constant0.triton_poi_fused__native_batch_norm_legit_no_training_relu_2 --------------------------
	.section	.nv.constant0.triton_poi_fused__native_batch_norm_legit_no_training_relu_2,"a",@progbits
	.sectionflags	@""
	.align	4
.nv.constant0.triton_poi_fused__native_batch_norm_legit_no_training_relu_2:
	.zero		580
